//
// Generated by NVIDIA NVVM Compiler
//
// Compiler Build ID: CL-36424714
// Cuda compilation tools, release 13.0, V13.0.88
// Based on NVVM 20.0.0
//

.version 9.0
.target sm_100
.address_size 64

	// .globl	_Z3AddPfS_S_Pj

.visible .entry _Z3AddPfS_S_Pj(
	.param .u64 .ptr .align 1 _Z3AddPfS_S_Pj_param_0,
	.param .u64 .ptr .align 1 _Z3AddPfS_S_Pj_param_1,
	.param .u64 .ptr .align 1 _Z3AddPfS_S_Pj_param_2,
	.param .u64 .ptr .align 1 _Z3AddPfS_S_Pj_param_3
)
{
	.reg .b32 	%r<7>;
	.reg .b32 	%f<4>;
	.reg .b64 	%rd<13>;

	ld.param.u64 	%rd1, [_Z3AddPfS_S_Pj_param_0];
	ld.param.u64 	%rd2, [_Z3AddPfS_S_Pj_param_1];
	ld.param.u64 	%rd3, [_Z3AddPfS_S_Pj_param_2];
	ld.param.u64 	%rd4, [_Z3AddPfS_S_Pj_param_3];
	cvta.to.global.u64 	%rd5, %rd3;
	cvta.to.global.u64 	%rd6, %rd2;
	cvta.to.global.u64 	%rd7, %rd1;
	cvta.to.global.u64 	%rd8, %rd4;
	mov.u32 	%r1, %ctaid.x;
	mov.u32 	%r2, %ntid.x;
	mov.u32 	%r3, %tid.x;
	mad.lo.s32 	%r4, %r1, %r2, %r3;
	ld.global.u32 	%r5, [%rd8];
	add.s32 	%r6, %r4, %r5;
	mul.wide.s32 	%rd9, %r6, 4;
	add.s64 	%rd10, %rd7, %rd9;
	ld.global.f32 	%f1, [%rd10];
	add.s64 	%rd11, %rd6, %rd9;
	ld.global.f32 	%f2, [%rd11];
	add.f32 	%f3, %f1, %f2;
	add.s64 	%rd12, %rd5, %rd9;
	st.global.f32 	[%rd12], %f3;
	ret;

}


// ===== COMPILED SASS (sm_100) =====

	.target	sm_100

	.elftype	@"ET_EXEC"


//--------------------- .note.nv.tkinfo           --------------------------
	.section	.note.nv.tkinfo,"",@"SHT_NOTE"
	.sectionflags	@"SHF_NOTE_NV_TKINFO"
	.tkinfo
        /*0018*/ 	.word	0x00000002
        /*0030*/ 	.string	""
        /*0030*/ 	.string	"ptxas"
        /*0030*/ 	.string	"Cuda compilation tools, release 13.0, V13.0.88"
        /*0030*/ 	.string	"Build cuda_13.0.r13.0/compiler.36424714_0"
        /*0030*/ 	.string	"-arch sm_100 -m 64 "



//--------------------- .note.nv.cuinfo           --------------------------
	.section	.note.nv.cuinfo,"",@"SHT_NOTE"
	.sectionflags	@"SHF_NOTE_NV_CUINFO"
        /*0018*/ 	.short	0x0002
        /*001a*/ 	.short	0x0064
        /*001c*/ 	.short	0x0082
	.zero		2


//--------------------- .nv.info                  --------------------------
	.section	.nv.info,"",@"SHT_CUDA_INFO"
	.align	4


	//----- nvinfo : EIATTR_REGCOUNT
	.align		4
        /*0000*/ 	.byte	0x04, 0x2f
        /*0002*/ 	.short	(.L_1 - .L_0)
	.align		4
.L_0:
        /*0004*/ 	.word	index@(_Z3AddPfS_S_Pj)
        /*0008*/ 	.word	0x0000000c


	//----- nvinfo : EIATTR_FRAME_SIZE
	.align		4
.L_1:
        /*000c*/ 	.byte	0x04, 0x11
        /*000e*/ 	.short	(.L_3 - .L_2)
	.align		4
.L_2:
        /*0010*/ 	.word	index@(_Z3AddPfS_S_Pj)
        /*0014*/ 	.word	0x00000000


	//----- nvinfo : EIATTR_MIN_STACK_SIZE
	.align		4
.L_3:
        /*0018*/ 	.byte	0x04, 0x12
        /*001a*/ 	.short	(.L_5 - .L_4)
	.align		4
.L_4:
        /*001c*/ 	.word	index@(_Z3AddPfS_S_Pj)
        /*0020*/ 	.word	0x00000000
.L_5:


//--------------------- .nv.compat                --------------------------
	.section	.nv.compat,"",@"SHT_CUDA_COMPAT_INFO"
	.align	4
        /*0000*/ 	.byte	0x02, 0x09, 0x00, 0x00, 0x02, 0x02, 0x01, 0x00, 0x02, 0x05, 0x05, 0x00, 0x03, 0x07, 0x01, 0x01
        /*0010*/ 	.byte	0x02, 0x03, 0x00, 0x00, 0x02, 0x06, 0x01, 0x00, 0x04, 0x0b, 0x08, 0x00, 0x09, 0x00, 0x00, 0x00
        /*0020*/ 	.byte	0x00, 0x00, 0x00, 0x00


//--------------------- .nv.info._Z3AddPfS_S_Pj   --------------------------
	.section	.nv.info._Z3AddPfS_S_Pj,"",@"SHT_CUDA_INFO"
	.sectionflags	@""
	.align	4


	//----- nvinfo : EIATTR_CUDA_API_VERSION
	.align		4
        /*0000*/ 	.byte	0x04, 0x37
        /*0002*/ 	.short	(.L_7 - .L_6)
.L_6:
        /*0004*/ 	.word	0x00000082


	//----- nvinfo : EIATTR_KPARAM_INFO
	.align		4
.L_7:
        /*0008*/ 	.byte	0x04, 0x17
        /*000a*/ 	.short	(.L_9 - .L_8)
.L_8:
        /*000c*/ 	.word	0x00000000
        /*0010*/ 	.short	0x0003
        /*0012*/ 	.short	0x0018
        /*0014*/ 	.byte	0x00, 0xf5, 0x21, 0x00


	//----- nvinfo : EIATTR_KPARAM_INFO
	.align		4
.L_9:
        /*0018*/ 	.byte	0x04, 0x17
        /*001a*/ 	.short	(.L_11 - .L_10)
.L_10:
        /*001c*/ 	.word	0x00000000
        /*0020*/ 	.short	0x0002
        /*0022*/ 	.short	0x0010
        /*0024*/ 	.byte	0x00, 0xf5, 0x21, 0x00


	//----- nvinfo : EIATTR_KPARAM_INFO
	.align		4
.L_11:
        /*0028*/ 	.byte	0x04, 0x17
        /*002a*/ 	.short	(.L_13 - .L_12)
.L_12:
        /*002c*/ 	.word	0x00000000
        /*0030*/ 	.short	0x0001
        /*0032*/ 	.short	0x0008
        /*0034*/ 	.byte	0x00, 0xf5, 0x21, 0x00


	//----- nvinfo : EIATTR_KPARAM_INFO
	.align		4
.L_13:
        /*0038*/ 	.byte	0x04, 0x17
        /*003a*/ 	.short	(.L_15 - .L_14)
.L_14:
        /*003c*/ 	.word	0x00000000
        /*0040*/ 	.short	0x0000
        /*0042*/ 	.short	0x0000
        /*0044*/ 	.byte	0x00, 0xf5, 0x21, 0x00


	//----- nvinfo : EIATTR_SPARSE_MMA_MASK
	.align		4
.L_15:
        /*0048*/ 	.byte	0x03, 0x50
        /*004a*/ 	.short	0x0000


	//----- nvinfo : EIATTR_MAXREG_COUNT
	.align		4
        /*004c*/ 	.byte	0x03, 0x1b
        /*004e*/ 	.short	0x00ff


	//----- nvinfo : EIATTR_MERCURY_ISA_VERSION
	.align		4
        /*0050*/ 	.byte	0x03, 0x5f
        /*0052*/ 	.short	0x0101


	//----- nvinfo : EIATTR_VRC_CTA_INIT_COUNT
	.align		4
        /*0054*/ 	.byte	0x02, 0x4a
	.zero		1
	.zero		1


	//----- nvinfo : EIATTR_EXIT_INSTR_OFFSETS
	.align		4
        /*0058*/ 	.byte	0x04, 0x1c
        /*005a*/ 	.short	(.L_17 - .L_16)


	//   ....[0]....
.L_16:
        /*005c*/ 	.word	0x00000130


	//----- nvinfo : EIATTR_CBANK_PARAM_SIZE
	.align		4
.L_17:
        /*0060*/ 	.byte	0x03, 0x19
        /*0062*/ 	.short	0x0020


	//----- nvinfo : EIATTR_PARAM_CBANK
	.align		4
        /*0064*/ 	.byte	0x04, 0x0a
        /*0066*/ 	.short	(.L_19 - .L_18)
	.align		4
.L_18:
        /*0068*/ 	.word	index@(.nv.constant0._Z3AddPfS_S_Pj)
        /*006c*/ 	.short	0x0380
        /*006e*/ 	.short	0x0020


	//----- nvinfo : EIATTR_SW_WAR
	.align		4
.L_19:
        /*0070*/ 	.byte	0x04, 0x36
        /*0072*/ 	.short	(.L_21 - .L_20)
.L_20:
        /*0074*/ 	.word	0x00000008
.L_21:


//--------------------- .nv.callgraph             --------------------------
	.section	.nv.callgraph,"",@"SHT_CUDA_CALLGRAPH"
	.align	4
	.sectionentsize	8
	.align		4
        /*0000*/ 	.word	0x00000000
	.align		4
        /*0004*/ 	.word	0xffffffff
	.align		4
        /*0008*/ 	.word	0x00000000
	.align		4
        /*000c*/ 	.word	0xfffffffe
	.align		4
        /*0010*/ 	.word	0x00000000
	.align		4
        /*0014*/ 	.word	0xfffffffd
	.align		4
        /*0018*/ 	.word	0x00000000
	.align		4
        /*001c*/ 	.word	0xfffffffc


//--------------------- .text._Z3AddPfS_S_Pj      --------------------------
	.section	.text._Z3AddPfS_S_Pj,"ax",@progbits
	.align	128
        .global         _Z3AddPfS_S_Pj
        .type           _Z3AddPfS_S_Pj,@function
        .size           _Z3AddPfS_S_Pj,(.L_x_1 - _Z3AddPfS_S_Pj)
        .other          _Z3AddPfS_S_Pj,@"STO_CUDA_ENTRY STV_DEFAULT"
_Z3AddPfS_S_Pj:
.text._Z3AddPfS_S_Pj:
[----:B------:R-:W-:Y:S08]  /*0000*/  LDC R1, c[0x0][0x37c] ;  /* 0x0000df00ff017b82 */ /* 0x000ff00000000800 */
[----:B------:R-:W0:Y:S01]  /*0010*/  LDC.64 R2, c[0x0][0x398] ;  /* 0x0000e600ff027b82 */ /* 0x000e220000000a00 */
[----:B------:R-:W0:Y:S01]  /*0020*/  LDCU.64 UR4, c[0x0][0x358] ;  /* 0x00006b00ff0477ac */ /* 0x000e220008000a00 */
[----:B------:R-:W1:Y:S06]  /*0030*/  S2R R9, SR_TID.X ;  /* 0x0000000000097919 */ /* 0x000e6c0000002100 */
[----:B------:R-:W1:Y:S08]  /*0040*/  S2UR UR6, SR_CTAID.X ;  /* 0x00000000000679c3 */ /* 0x000e700000002500 */
[----:B------:R-:W1:Y:S01]  /*0050*/  LDC R0, c[0x0][0x360] ;  /* 0x0000d800ff007b82 */ /* 0x000e620000000800 */
[----:B0-----:R-:W2:Y:S07]  /*0060*/  LDG.E R3, desc[UR4][R2.64] ;  /* 0x0000000402037981 */ /* 0x001eae000c1e1900 */
[----:B------:R-:W0:Y:S08]  /*0070*/  LDC.64 R4, c[0x0][0x380] ;  /* 0x0000e000ff047b82 */ /* 0x000e300000000a00 */
[----:B------:R-:W3:Y:S01]  /*0080*/  LDC.64 R6, c[0x0][0x388] ;  /* 0x0000e200ff067b82 */ /* 0x000ee20000000a00 */
[----:B-1----:R-:W-:-:S05]  /*0090*/  IMAD R0, R0, UR6, R9 ;  /* 0x0000000600007c24 */ /* 0x002fca000f8e0209 */
[----:B--2---:R-:W-:Y:S02]  /*00a0*/  IADD3 R9, PT, PT, R0, R3, RZ ;  /* 0x0000000300097210 */ /* 0x004fe40007ffe0ff */
[----:B------:R-:W1:Y:S03]  /*00b0*/  LDC.64 R2, c[0x0][0x390] ;  /* 0x0000e400ff027b82 */ /* 0x000e660000000a00 */
[----:B0-----:R-:W-:-:S04]  /*00c0*/  IMAD.WIDE R4, R9, 0x4, R4 ;  /* 0x0000000409047825 */ /* 0x001fc800078e0204 */
[C---:B---3--:R-:W-:Y:S02]  /*00d0*/  IMAD.WIDE R6, R9.reuse, 0x4, R6 ;  /* 0x0000000409067825 */ /* 0x048fe400078e0206 */
[----:B------:R-:W2:Y:S04]  /*00e0*/  LDG.E R4, desc[UR4][R4.64] ;  /* 0x0000000404047981 */ /* 0x000ea8000c1e1900 */
[----:B------:R-:W2:Y:S01]  /*00f0*/  LDG.E R7, desc[UR4][R6.64] ;  /* 0x0000000406077981 */ /* 0x000ea2000c1e1900 */
[----:B-1----:R-:W-:-:S04]  /*0100*/  IMAD.WIDE R2, R9, 0x4, R2 ;  /* 0x0000000409027825 */ /* 0x002fc800078e0202 */
[----:B--2---:R-:W-:-:S05]  /*0110*/  FADD R9, R4, R7 ;  /* 0x0000000704097221 */ /* 0x004fca0000000000 */
[----:B------:R-:W-:Y:S01]  /*0120*/  STG.E desc[UR4][R2.64], R9 ;  /* 0x0000000902007986 */ /* 0x000fe2000c101904 */
[----:B------:R-:W-:Y:S05]  /*0130*/  EXIT ;  /* 0x000000000000794d */ /* 0x000fea0003800000 */
.L_x_0:
[----:B------:R-:W-:-:S00]  /*0140*/  BRA `(.L_x_0) ;  /* 0xfffffffc00fc7947 */ /* 0x000fc0000383ffff */
[----:B------:R-:W-:-:S00]  /*0150*/  NOP ;  /* 0x0000000000007918 */ /* 0x000fc00000000000 */
        /* <DEDUP_REMOVED lines=10> */
.L_x_1:


//--------------------- .nv.shared.reserved.0     --------------------------
	.section	.nv.shared.reserved.0,"aw",@nobits
	.weak		__nv_reservedSMEM_offset_0_alias
	.size		__nv_reservedSMEM_offset_0_alias, 0, 64
	.other		__nv_reservedSMEM_offset_0_alias,@"STO_CUDA_RESERVED_SHARED STV_DEFAULT"
__nv_reservedSMEM_offset_0_alias:
	.zero		0
	.zero		64


//--------------------- .nv.constant0._Z3AddPfS_S_Pj --------------------------
	.section	.nv.constant0._Z3AddPfS_S_Pj,"a",@progbits
	.sectionflags	@""
	.align	4
.nv.constant0._Z3AddPfS_S_Pj:
	.zero		928


//--------------------- SYMBOLS --------------------------

	.type		.nv.reservedSmem.offset0,@object
	.size		.nv.reservedSmem.offset0,0x4
